	.headerflags	@"EF_CUDA_TEXMODE_UNIFIED EF_CUDA_64BIT_ADDRESS EF_CUDA_ACCELERATORS EF_CUDA_SM90 EF_CUDA_VIRTUAL_SM(EF_CUDA_SM90)"
	.elftype	@"ET_EXEC"


//--------------------- .nv.info                  --------------------------
	.section	.nv.info,"",@"SHT_CUDA_INFO"
	.align	4


	//----- nvinfo : EIATTR_REGCOUNT
	.align		4
        /*0000*/ 	.byte	0x04, 0x2f
        /*0002*/ 	.short	(.L_1 - .L_0)
	.align		4
.L_0:
        /*0004*/ 	.word	index@(triton_poi_fused_div_10)
        /*0008*/ 	.word	0x0000000e


	//----- nvinfo : EIATTR_MIN_STACK_SIZE
	.align		4
.L_1:
        /*000c*/ 	.byte	0x04, 0x12
        /*000e*/ 	.short	(.L_3 - .L_2)
	.align		4
.L_2:
        /*0010*/ 	.word	index@(triton_poi_fused_div_10)
        /*0014*/ 	.word	0x00000000


	//----- nvinfo : EIATTR_FRAME_SIZE
	.align		4
.L_3:
        /*0018*/ 	.byte	0x04, 0x11
        /*001a*/ 	.short	(.L_5 - .L_4)
	.align		4
.L_4:
        /*001c*/ 	.word	index@(triton_poi_fused_div_10)
        /*0020*/ 	.word	0x00000000


	//----- nvinfo : EIATTR_MIN_STACK_SIZE
	.align		4
.L_5:
        /*0024*/ 	.byte	0x04, 0x12
        /*0026*/ 	.short	(.L_7 - .L_6)
	.align		4
.L_6:
        /*0028*/ 	.word	index@(triton_poi_fused_div_10)
        /*002c*/ 	.word	0x00000000
.L_7:


//--------------------- .nv.info.triton_poi_fused_div_10 --------------------------
	.section	.nv.info.triton_poi_fused_div_10,"",@"SHT_CUDA_INFO"
	.sectionflags	@""
	.align	4


	//----- nvinfo : EIATTR_CUDA_API_VERSION
	.align		4
        /*0000*/ 	.byte	0x04, 0x37
        /*0002*/ 	.short	(.L_9 - .L_8)
.L_8:
        /*0004*/ 	.word	0x0000007c


	//----- nvinfo : EIATTR_KPARAM_INFO
	.align		4
.L_9:
        /*0008*/ 	.byte	0x04, 0x17
        /*000a*/ 	.short	(.L_11 - .L_10)
.L_10:
        /*000c*/ 	.word	0x00000000
        /*0010*/ 	.short	0x0003
        /*0012*/ 	.short	0x0018
        /*0014*/ 	.byte	0x00, 0xf0, 0x11, 0x00


	//----- nvinfo : EIATTR_KPARAM_INFO
	.align		4
.L_11:
        /*0018*/ 	.byte	0x04, 0x17
        /*001a*/ 	.short	(.L_13 - .L_12)
.L_12:
        /*001c*/ 	.word	0x00000000
        /*0020*/ 	.short	0x0002
        /*0022*/ 	.short	0x0010
        /*0024*/ 	.byte	0x00, 0xf4, 0x21, 0x00


	//----- nvinfo : EIATTR_KPARAM_INFO
	.align		4
.L_13:
        /*0028*/ 	.byte	0x04, 0x17
        /*002a*/ 	.short	(.L_15 - .L_14)
.L_14:
        /*002c*/ 	.word	0x00000000
        /*0030*/ 	.short	0x0001
        /*0032*/ 	.short	0x0008
        /*0034*/ 	.byte	0x00, 0xf4, 0x21, 0x00


	//----- nvinfo : EIATTR_KPARAM_INFO
	.align		4
.L_15:
        /*0038*/ 	.byte	0x04, 0x17
        /*003a*/ 	.short	(.L_17 - .L_16)
.L_16:
        /*003c*/ 	.word	0x00000000
        /*0040*/ 	.short	0x0000
        /*0042*/ 	.short	0x0000
        /*0044*/ 	.byte	0x00, 0xf4, 0x21, 0x00


	//----- nvinfo : EIATTR_SPARSE_MMA_MASK
	.align		4
.L_17:
        /*0048*/ 	.byte	0x03, 0x50
        /*004a*/ 	.short	0x0000


	//----- nvinfo : EIATTR_MAXREG_COUNT
	.align		4
        /*004c*/ 	.byte	0x03, 0x1b
        /*004e*/ 	.short	0x00ff


	//----- nvinfo : EIATTR_EXIT_INSTR_OFFSETS
	.align		4
        /*0050*/ 	.byte	0x04, 0x1c
        /*0052*/ 	.short	(.L_19 - .L_18)


	//   ....[0]....
.L_18:
        /*0054*/ 	.word	0x000001a0


	//----- nvinfo : EIATTR_REQNTID
	.align		4
.L_19:
        /*0058*/ 	.byte	0x04, 0x10
        /*005a*/ 	.short	(.L_21 - .L_20)
.L_20:
        /*005c*/ 	.word	0x00000080
        /*0060*/ 	.word	0x00000001
        /*0064*/ 	.word	0x00000001


	//----- nvinfo : EIATTR_CBANK_PARAM_SIZE
	.align		4
.L_21:
        /*0068*/ 	.byte	0x03, 0x19
        /*006a*/ 	.short	0x001c


	//----- nvinfo : EIATTR_PARAM_CBANK
	.align		4
        /*006c*/ 	.byte	0x04, 0x0a
        /*006e*/ 	.short	(.L_23 - .L_22)
	.align		4
.L_22:
        /*0070*/ 	.word	index@(.nv.constant0.triton_poi_fused_div_10)
        /*0074*/ 	.short	0x0210
        /*0076*/ 	.short	0x001c


	//----- nvinfo : EIATTR_SW_WAR
	.align		4
.L_23:
        /*0078*/ 	.byte	0x04, 0x36
        /*007a*/ 	.short	(.L_25 - .L_24)
.L_24:
        /*007c*/ 	.word	0x00000008
.L_25:


//--------------------- .nv.callgraph             --------------------------
	.section	.nv.callgraph,"",@"SHT_CUDA_CALLGRAPH"
	.align	4
	.sectionentsize	8
	.align		4
        /*0000*/ 	.word	0x00000000
	.align		4
        /*0004*/ 	.word	0xffffffff
	.align		4
        /*0008*/ 	.word	0x00000000
	.align		4
        /*000c*/ 	.word	0xfffffffe
	.align		4
        /*0010*/ 	.word	0x00000000
	.align		4
        /*0014*/ 	.word	0xfffffffd
	.align		4
        /*0018*/ 	.word	0x00000000
	.align		4
        /*001c*/ 	.word	0xfffffffc


//--------------------- .text.triton_poi_fused_div_10 --------------------------
	.section	.text.triton_poi_fused_div_10,"ax",@progbits
	.align	128
        .global         triton_poi_fused_div_10
        .type           triton_poi_fused_div_10,@function
        .size           triton_poi_fused_div_10,(.L_x_1 - triton_poi_fused_div_10)
        .other          triton_poi_fused_div_10,@"STO_CUDA_ENTRY STV_DEFAULT"
triton_poi_fused_div_10:
.text.triton_poi_fused_div_10:
[----:B------:R-:W-:Y:S08]  /*0000*/  LDC R1, c[0x0][0x28] ;  /* 0x00000a00ff017b82 */ /* 0x000ff00000000800 */
[----:B------:R-:W1:Y:S01]  /*0010*/  LDC.64 R4, c[0x0][0x218] ;  /* 0x00008600ff047b82 */ /* 0x000e620000000a00 */
[----:B------:R-:W2:Y:S01]  /*0020*/  S2R R0, SR_TID.X ;  /* 0x0000000000007919 */ /* 0x000ea20000002100 */
[----:B------:R-:W-:Y:S01]  /*0030*/  ULDC.64 UR4, c[0x0][0x208] ;  /* 0x0000820000047ab9 */ /* 0x000fe20000000a00 */
[----:B------:R-:W3:Y:S05]  /*0040*/  S2R R9, SR_CTAID.X ;  /* 0x0000000000097919 */ /* 0x000eea0000002500 */
[----:B------:R-:W4:Y:S08]  /*0050*/  LDC.64 R2, c[0x0][0x210] ;  /* 0x00008400ff027b82 */ /* 0x000f300000000a00 */
[----:B------:R-:W5:Y:S01]  /*0060*/  LDC.64 R6, c[0x0][0x220] ;  /* 0x00008800ff067b82 */ /* 0x000f620000000a00 */
[----:B-1----:R-:W5:Y:S01]  /*0070*/  LDG.E R8, desc[UR4][R4.64] ;  /* 0x0000000404087981 */ /* 0x002f62000c1e1900 */
[----:B--2---:R-:W-:-:S04]  /*0080*/  SHF.L.U32 R0, R0, 0x1, RZ ;  /* 0x0000000100007819 */ /* 0x004fc800000006ff */
[----:B------:R-:W-:-:S04]  /*0090*/  LOP3.LUT R0, R0, 0xfe, RZ, 0xc0, !PT ;  /* 0x000000fe00007812 */ /* 0x000fc800078ec0ff */
[----:B---3--:R-:W-:-:S05]  /*00a0*/  LEA R9, R9, R0, 0x8 ;  /* 0x0000000009097211 */ /* 0x008fca00078e40ff */
[----:B----4-:R-:W-:-:S05]  /*00b0*/  IMAD.WIDE R2, R9, 0x4, R2 ;  /* 0x0000000409027825 */ /* 0x010fca00078e0202 */
[----:B------:R5:W2:Y:S02]  /*00c0*/  LDG.E.64 R10, desc[UR4][R2.64] ;  /* 0x00000004020a7981 */ /* 0x000aa4000c1e1b00 */
[----:B-----5:R-:W-:Y:S01]  /*00d0*/  IMAD.WIDE R2, R9, 0x4, R6 ;  /* 0x0000000409027825 */ /* 0x020fe200078e0206 */
[C---:B------:R-:W-:Y:S02]  /*00e0*/  FSETP.GT.AND P0, PT, |R8|.reuse, 8.50705917302346158658e+37, PT ;  /* 0x7e8000000800780b */ /* 0x040fe40003f04200 */
[----:B------:R-:W-:-:S11]  /*00f0*/  FSETP.GEU.AND P1, PT, |R8|, 1.175494350822287508e-38, PT ;  /* 0x008000000800780b */ /* 0x000fd60003f2e200 */
[----:B------:R-:W-:-:S04]  /*0100*/  @P0 FMUL R8, R8, 0.25 ;  /* 0x3e80000008080820 */ /* 0x000fc80000400000 */
[----:B------:R-:W-:-:S06]  /*0110*/  @!P1 FMUL R8, R8, 16777216 ;  /* 0x4b80000008089820 */ /* 0x000fcc0000400000 */
[----:B------:R-:W1:Y:S01]  /*0120*/  MUFU.RCP R8, R8 ;  /* 0x0000000800087308 */ /* 0x000e620000001000 */
[----:B--2---:R-:W-:Y:S01]  /*0130*/  @P0 FMUL R10, R10, 0.25 ;  /* 0x3e8000000a0a0820 */ /* 0x004fe20000400000 */
[----:B------:R-:W-:-:S03]  /*0140*/  @P0 FMUL R11, R11, 0.25 ;  /* 0x3e8000000b0b0820 */ /* 0x000fc60000400000 */
[----:B------:R-:W-:Y:S01]  /*0150*/  @!P1 FMUL R10, R10, 16777216 ;  /* 0x4b8000000a0a9820 */ /* 0x000fe20000400000 */
[----:B------:R-:W-:-:S03]  /*0160*/  @!P1 FMUL R11, R11, 16777216 ;  /* 0x4b8000000b0b9820 */ /* 0x000fc60000400000 */
[C---:B-1----:R-:W-:Y:S01]  /*0170*/  FMUL R10, R8.reuse, R10 ;  /* 0x0000000a080a7220 */ /* 0x042fe20000400000 */
[----:B------:R-:W-:-:S05]  /*0180*/  FMUL R11, R8, R11 ;  /* 0x0000000b080b7220 */ /* 0x000fca0000400000 */
[----:B------:R-:W-:Y:S01]  /*0190*/  STG.E.64 desc[UR4][R2.64], R10 ;  /* 0x0000000a02007986 */ /* 0x000fe2000c101b04 */
[----:B------:R-:W-:Y:S05]  /*01a0*/  EXIT ;  /* 0x000000000000794d */ /* 0x000fea0003800000 */
.L_x_0:
[----:B------:R-:W-:-:S00]  /*01b0*/  BRA `(.L_x_0) ;  /* 0xfffffffc00fc7947 */ /* 0x000fc0000383ffff */
[----:B------:R-:W-:-:S00]  /*01c0*/  NOP ;  /* 0x0000000000007918 */ /* 0x000fc00000000000 */
        /* <DEDUP_REMOVED lines=11> */
.L_x_1:


//--------------------- .nv.constant0.triton_poi_fused_div_10 --------------------------
	.section	.nv.constant0.triton_poi_fused_div_10,"a",@progbits
	.sectionflags	@""
	.align	4
.nv.constant0.triton_poi_fused_div_10:
	.zero		556
